	.headerflags	@"EF_CUDA_TEXMODE_UNIFIED EF_CUDA_64BIT_ADDRESS EF_CUDA_ACCELERATORS EF_CUDA_SM90 EF_CUDA_VIRTUAL_SM(EF_CUDA_SM90)"
	.elftype	@"ET_EXEC"


//--------------------- .nv.info                  --------------------------
	.section	.nv.info,"",@"SHT_CUDA_INFO"
	.align	4


	//----- nvinfo : EIATTR_REGCOUNT
	.align		4
        /*0000*/ 	.byte	0x04, 0x2f
        /*0002*/ 	.short	(.L_3 - .L_2)
	.align		4
.L_2:
        /*0004*/ 	.word	index@(triton_poi_fused__native_batch_norm_legit_no_training_relu_50)
        /*0008*/ 	.word	0x00000022


	//----- nvinfo : EIATTR_MIN_STACK_SIZE
	.align		4
.L_3:
        /*000c*/ 	.byte	0x04, 0x12
        /*000e*/ 	.short	(.L_5 - .L_4)
	.align		4
.L_4:
        /*0010*/ 	.word	index@(triton_poi_fused__native_batch_norm_legit_no_training_relu_50)
        /*0014*/ 	.word	0x00000000


	//----- nvinfo : EIATTR_FRAME_SIZE
	.align		4
.L_5:
        /*0018*/ 	.byte	0x04, 0x11
        /*001a*/ 	.short	(.L_7 - .L_6)
	.align		4
.L_6:
        /*001c*/ 	.word	index@(triton_poi_fused__native_batch_norm_legit_no_training_relu_50)
        /*0020*/ 	.word	0x00000000


	//----- nvinfo : EIATTR_MIN_STACK_SIZE
	.align		4
.L_7:
        /*0024*/ 	.byte	0x04, 0x12
        /*0026*/ 	.short	(.L_9 - .L_8)
	.align		4
.L_8:
        /*0028*/ 	.word	index@(triton_poi_fused__native_batch_norm_legit_no_training_relu_50)
        /*002c*/ 	.word	0x00000000
.L_9:


//--------------------- .nv.info.triton_poi_fused__native_batch_norm_legit_no_training_relu_50 --------------------------
	.section	.nv.info.triton_poi_fused__native_batch_norm_legit_no_training_relu_50,"",@"SHT_CUDA_INFO"
	.sectionflags	@""
	.align	4


	//----- nvinfo : EIATTR_CUDA_API_VERSION
	.align		4
        /*0000*/ 	.byte	0x04, 0x37
        /*0002*/ 	.short	(.L_11 - .L_10)
.L_10:
        /*0004*/ 	.word	0x0000007c


	//----- nvinfo : EIATTR_KPARAM_INFO
	.align		4
.L_11:
        /*0008*/ 	.byte	0x04, 0x17
        /*000a*/ 	.short	(.L_13 - .L_12)
.L_12:
        /*000c*/ 	.word	0x00000000
        /*0010*/ 	.short	0x0007
        /*0012*/ 	.short	0x0034
        /*0014*/ 	.byte	0x00, 0xf0, 0x11, 0x00


	//----- nvinfo : EIATTR_KPARAM_INFO
	.align		4
.L_13:
        /*0018*/ 	.byte	0x04, 0x17
        /*001a*/ 	.short	(.L_15 - .L_14)
.L_14:
        /*001c*/ 	.word	0x00000000
        /*0020*/ 	.short	0x0006
        /*0022*/ 	.short	0x0030
        /*0024*/ 	.byte	0x00, 0xf0, 0x11, 0x00


	//----- nvinfo : EIATTR_KPARAM_INFO
	.align		4
.L_15:
        /*0028*/ 	.byte	0x04, 0x17
        /*002a*/ 	.short	(.L_17 - .L_16)
.L_16:
        /*002c*/ 	.word	0x00000000
        /*0030*/ 	.short	0x0005
        /*0032*/ 	.short	0x0028
        /*0034*/ 	.byte	0x00, 0xf4, 0x21, 0x00


	//----- nvinfo : EIATTR_KPARAM_INFO
	.align		4
.L_17:
        /*0038*/ 	.byte	0x04, 0x17
        /*003a*/ 	.short	(.L_19 - .L_18)
.L_18:
        /*003c*/ 	.word	0x00000000
        /*0040*/ 	.short	0x0004
        /*0042*/ 	.short	0x0020
        /*0044*/ 	.byte	0x00, 0xf4, 0x21, 0x00


	//----- nvinfo : EIATTR_KPARAM_INFO
	.align		4
.L_19:
        /*0048*/ 	.byte	0x04, 0x17
        /*004a*/ 	.short	(.L_21 - .L_20)
.L_20:
        /*004c*/ 	.word	0x00000000
        /*0050*/ 	.short	0x0003
        /*0052*/ 	.short	0x0018
        /*0054*/ 	.byte	0x00, 0xf4, 0x21, 0x00


	//----- nvinfo : EIATTR_KPARAM_INFO
	.align		4
.L_21:
        /*0058*/ 	.byte	0x04, 0x17
        /*005a*/ 	.short	(.L_23 - .L_22)
.L_22:
        /*005c*/ 	.word	0x00000000
        /*0060*/ 	.short	0x0002
        /*0062*/ 	.short	0x0010
        /*0064*/ 	.byte	0x00, 0xf4, 0x21, 0x00


	//----- nvinfo : EIATTR_KPARAM_INFO
	.align		4
.L_23:
        /*0068*/ 	.byte	0x04, 0x17
        /*006a*/ 	.short	(.L_25 - .L_24)
.L_24:
        /*006c*/ 	.word	0x00000000
        /*0070*/ 	.short	0x0001
        /*0072*/ 	.short	0x0008
        /*0074*/ 	.byte	0x00, 0xf4, 0x21, 0x00


	//----- nvinfo : EIATTR_KPARAM_INFO
	.align		4
.L_25:
        /*0078*/ 	.byte	0x04, 0x17
        /*007a*/ 	.short	(.L_27 - .L_26)
.L_26:
        /*007c*/ 	.word	0x00000000
        /*0080*/ 	.short	0x0000
        /*0082*/ 	.short	0x0000
        /*0084*/ 	.byte	0x00, 0xf4, 0x21, 0x00


	//----- nvinfo : EIATTR_SPARSE_MMA_MASK
	.align		4
.L_27:
        /*0088*/ 	.byte	0x03, 0x50
        /*008a*/ 	.short	0x0000


	//----- nvinfo : EIATTR_MAXREG_COUNT
	.align		4
        /*008c*/ 	.byte	0x03, 0x1b
        /*008e*/ 	.short	0x00ff


	//----- nvinfo : EIATTR_EXIT_INSTR_OFFSETS
	.align		4
        /*0090*/ 	.byte	0x04, 0x1c
        /*0092*/ 	.short	(.L_29 - .L_28)


	//   ....[0]....
.L_28:
        /*0094*/ 	.word	0x00001240


	//   ....[1]....
        /*0098*/ 	.word	0x00001310


	//----- nvinfo : EIATTR_REQNTID
	.align		4
.L_29:
        /*009c*/ 	.byte	0x04, 0x10
        /*009e*/ 	.short	(.L_31 - .L_30)
.L_30:
        /*00a0*/ 	.word	0x00000100
        /*00a4*/ 	.word	0x00000001
        /*00a8*/ 	.word	0x00000001


	//----- nvinfo : EIATTR_CBANK_PARAM_SIZE
	.align		4
.L_31:
        /*00ac*/ 	.byte	0x03, 0x19
        /*00ae*/ 	.short	0x0038


	//----- nvinfo : EIATTR_PARAM_CBANK
	.align		4
        /*00b0*/ 	.byte	0x04, 0x0a
        /*00b2*/ 	.short	(.L_33 - .L_32)
	.align		4
.L_32:
        /*00b4*/ 	.word	index@(.nv.constant0.triton_poi_fused__native_batch_norm_legit_no_training_relu_50)
        /*00b8*/ 	.short	0x0210
        /*00ba*/ 	.short	0x0038


	//----- nvinfo : EIATTR_SW_WAR
	.align		4
.L_33:
        /*00bc*/ 	.byte	0x04, 0x36
        /*00be*/ 	.short	(.L_35 - .L_34)
.L_34:
        /*00c0*/ 	.word	0x00000008
.L_35:


//--------------------- .nv.callgraph             --------------------------
	.section	.nv.callgraph,"",@"SHT_CUDA_CALLGRAPH"
	.align	4
	.sectionentsize	8
	.align		4
        /*0000*/ 	.word	0x00000000
	.align		4
        /*0004*/ 	.word	0xffffffff
	.align		4
        /*0008*/ 	.word	0x00000000
	.align		4
        /*000c*/ 	.word	0xfffffffe
	.align		4
        /*0010*/ 	.word	0x00000000
	.align		4
        /*0014*/ 	.word	0xfffffffd
	.align		4
        /*0018*/ 	.word	0x00000000
	.align		4
        /*001c*/ 	.word	0xfffffffc


//--------------------- .nv.constant4             --------------------------
	.section	.nv.constant4,"a",@progbits
	.align	8
	.align		8
.nv.constant4:
        /*0000*/ 	.dword	_$_str
	.align		8
        /*0008*/ 	.dword	_$_str_$_2


//--------------------- .text.triton_poi_fused__native_batch_norm_legit_no_training_relu_50 --------------------------
	.section	.text.triton_poi_fused__native_batch_norm_legit_no_training_relu_50,"ax",@progbits
	.sectionflags	@"SHF_BARRIERS=1"
	.align	128
        .global         triton_poi_fused__native_batch_norm_legit_no_training_relu_50
        .type           triton_poi_fused__native_batch_norm_legit_no_training_relu_50,@function
        .size           triton_poi_fused__native_batch_norm_legit_no_training_relu_50,(.L_x_1 - triton_poi_fused__native_batch_norm_legit_no_training_relu_50)
        .other          triton_poi_fused__native_batch_norm_legit_no_training_relu_50,@"STO_CUDA_ENTRY STV_DEFAULT"
triton_poi_fused__native_batch_norm_legit_no_training_relu_50:
.text.triton_poi_fused__native_batch_norm_legit_no_training_relu_50:
[----:B------:R-:W0:Y:S01]  /*0000*/  LDC R1, c[0x0][0x28] ;  /* 0x00000a00ff017b82 */ /* 0x000e220000000800 */
[----:B------:R-:W1:Y:S07]  /*0010*/  S2R R2, SR_CTAID.Y ;  /* 0x0000000000027919 */ /* 0x000e6e0000002600 */
[----:B------:R-:W2:Y:S01]  /*0020*/  LDC.64 R30, c[0x0][0x210] ;  /* 0x00008400ff1e7b82 */ /* 0x000ea20000000a00 */
[----:B------:R-:W-:Y:S02]  /*0030*/  CS2R R4, SRZ ;  /* 0x0000000000047805 */ /* 0x000fe4000001ff00 */
[----:B------:R-:W-:Y:S01]  /*0040*/  CS2R R6, SRZ ;  /* 0x0000000000067805 */ /* 0x000fe2000001ff00 */
[----:B------:R-:W3:Y:S01]  /*0050*/  S2R R8, SR_TID.X ;  /* 0x0000000000087919 */ /* 0x000ee20000002100 */
[----:B------:R-:W-:Y:S01]  /*0060*/  ULDC.64 UR6, c[0x0][0x208] ;  /* 0x0000820000067ab9 */ /* 0x000fe20000000a00 */
[----:B------:R-:W4:Y:S02]  /*0070*/  S2R R10, SR_CTAID.X ;  /* 0x00000000000a7919 */ /* 0x000f240000002500 */
[----:B------:R-:W5:Y:S01]  /*0080*/  LDC.64 R28, c[0x0][0x218] ;  /* 0x00008600ff1c7b82 */ /* 0x000f620000000a00 */
[----:B-1----:R-:W-:-:S02]  /*0090*/  IMAD.SHL.U32 R2, R2, 0x40, RZ ;  /* 0x0000004002027824 */ /* 0x002fc400078e00ff */
[----:B---3--:R-:W-:-:S05]  /*00a0*/  IMAD.SHL.U32 R21, R8, 0x4, RZ ;  /* 0x0000000408157824 */ /* 0x008fca00078e00ff */
[----:B------:R-:W-:-:S04]  /*00b0*/  LOP3.LUT R24, R2, 0x3c, R21, 0xf8, !PT ;  /* 0x0000003c02187812 */ /* 0x000fc800078ef815 */
[C---:B------:R-:W-:Y:S01]  /*00c0*/  ISETP.GE.AND P0, PT, R24.reuse, 0x500, PT ;  /* 0x000005001800780c */ /* 0x040fe20003f06270 */
[----:B------:R-:W-:-:S05]  /*00d0*/  IMAD.HI R0, R24, 0x66666667, RZ ;  /* 0x6666666718007827 */ /* 0x000fca00078e02ff */
[----:B------:R-:W-:-:S04]  /*00e0*/  SHF.R.U32.HI R3, RZ, 0x1f, R0 ;  /* 0x0000001fff037819 */ /* 0x000fc80000011600 */
[----:B------:R-:W-:Y:S01]  /*00f0*/  LEA.HI.SX32 R15, R0, R3, 0x19 ;  /* 0x00000003000f7211 */ /* 0x000fe200078fcaff */
[----:B----4-:R-:W-:Y:S01]  /*0100*/  IMAD.SHL.U32 R0, R10, 0x40, RZ ;  /* 0x000000400a007824 */ /* 0x010fe200078e00ff */
[----:B------:R-:W-:Y:S02]  /*0110*/  SHF.R.U32.HI R3, RZ, 0x4, R8 ;  /* 0x00000004ff037819 */ /* 0x000fe40000011608 */
[----:B------:R-:W-:Y:S02]  /*0120*/  CS2R R8, SRZ ;  /* 0x0000000000087805 */ /* 0x000fe4000001ff00 */
[----:B------:R-:W-:Y:S01]  /*0130*/  CS2R R10, SRZ ;  /* 0x00000000000a7805 */ /* 0x000fe2000001ff00 */
[----:B------:R-:W-:Y:S01]  /*0140*/  IMAD R24, R15, -0x140, R24 ;  /* 0xfffffec00f187824 */ /* 0x000fe200078e0218 */
[----:B------:R-:W-:-:S03]  /*0150*/  SGXT.U32 R3, R3, 0x4 ;  /* 0x000000040303781a */ /* 0x000fc60000000000 */
[----:B------:R-:W-:Y:S01]  /*0160*/  IMAD R15, R15, 0x5000, R24 ;  /* 0x000050000f0f7824 */ /* 0x000fe200078e0218 */
[----:B------:R-:W-:Y:S02]  /*0170*/  LOP3.LUT R12, R0, R3, RZ, 0xfc, !PT ;  /* 0x00000003000c7212 */ /* 0x000fe400078efcff */
[----:B------:R-:W-:Y:S02]  /*0180*/  LOP3.LUT R13, R0, 0x10, R3, 0xfe, !PT ;  /* 0x00000010000d7812 */ /* 0x000fe400078efe03 */
[C---:B------:R-:W-:Y:S01]  /*0190*/  ISETP.LT.AND P1, PT, R12.reuse, 0x40, !P0 ;  /* 0x000000400c00780c */ /* 0x040fe20004721270 */
[--C-:B------:R-:W-:Y:S01]  /*01a0*/  IMAD R19, R12, 0x140, R15.reuse ;  /* 0x000001400c137824 */ /* 0x100fe200078e020f */
[C---:B------:R-:W-:Y:S01]  /*01b0*/  ISETP.LT.AND P2, PT, R13.reuse, 0x40, !P0 ;  /* 0x000000400d00780c */ /* 0x040fe20004741270 */
[----:B------:R-:W-:Y:S01]  /*01c0*/  IMAD R23, R13, 0x140, R15 ;  /* 0x000001400d177824 */ /* 0x000fe200078e020f */
[----:B------:R-:W-:Y:S01]  /*01d0*/  LOP3.LUT R27, R0, 0x20, R3, 0xfe, !PT ;  /* 0x00000020001b7812 */ /* 0x000fe200078efe03 */
[----:B--2---:R-:W-:Y:S01]  /*01e0*/  IMAD.WIDE R18, R19, 0x4, R30 ;  /* 0x0000000413127825 */ /* 0x004fe200078e021e */
[----:B------:R-:W-:-:S02]  /*01f0*/  LOP3.LUT R14, R0, 0x30, R3, 0xfe, !PT ;  /* 0x00000030000e7812 */ /* 0x000fc400078efe03 */
[C---:B------:R-:W-:Y:S01]  /*0200*/  ISETP.LT.AND P3, PT, R27.reuse, 0x40, !P0 ;  /* 0x000000401b00780c */ /* 0x040fe20004761270 */
[----:B------:R-:W-:Y:S01]  /*0210*/  IMAD R27, R27, 0x140, R15 ;  /* 0x000001401b1b7824 */ /* 0x000fe200078e020f */
[C---:B------:R-:W-:Y:S01]  /*0220*/  ISETP.LT.AND P4, PT, R14.reuse, 0x40, !P0 ;  /* 0x000000400e00780c */ /* 0x040fe20004781270 */
[----:B------:R-:W-:Y:S01]  /*0230*/  IMAD.WIDE R22, R23, 0x4, R30 ;  /* 0x0000000417167825 */ /* 0x000fe200078e021e */
[----:B------:R-:W-:Y:S01]  /*0240*/  CS2R R12, SRZ ;  /* 0x00000000000c7805 */ /* 0x000fe2000001ff00 */
[----:B------:R1:W2:Y:S02]  /*0250*/  @P1 LDG.E.EL.128 R4, desc[UR6][R18.64] ;  /* 0x0000000612041981 */ /* 0x0002a4000c2e1d00 */
[----:B------:R-:W-:Y:S01]  /*0260*/  IMAD R17, R14, 0x140, R15 ;  /* 0x000001400e117824 */ /* 0x000fe200078e020f */
[----:B------:R-:W-:Y:S01]  /*0270*/  LOP3.LUT R0, R0, 0x3c, R21, 0xf8, !PT ;  /* 0x0000003c00007812 */ /* 0x000fe200078ef815 */
[----:B------:R-:W-:Y:S01]  /*0280*/  IMAD.WIDE R26, R27, 0x4, R30 ;  /* 0x000000041b1a7825 */ /* 0x000fe200078e021e */
[----:B------:R3:W4:Y:S01]  /*0290*/  @P2 LDG.E.EL.128 R8, desc[UR6][R22.64] ;  /* 0x0000000616082981 */ /* 0x000722000c2e1d00 */
[----:B------:R-:W-:-:S02]  /*02a0*/  CS2R R14, SRZ ;  /* 0x00000000000e7805 */ /* 0x000fc4000001ff00 */
[----:B------:R-:W-:Y:S01]  /*02b0*/  CS2R R20, SRZ ;  /* 0x0000000000147805 */ /* 0x000fe2000001ff00 */
[----:B------:R-:W-:Y:S01]  /*02c0*/  IMAD.WIDE R30, R17, 0x4, R30 ;  /* 0x00000004111e7825 */ /* 0x000fe200078e021e */
[----:B------:R-:W-:Y:S02]  /*02d0*/  CS2R R16, SRZ ;  /* 0x0000000000107805 */ /* 0x000fe4000001ff00 */
[----:B-1----:R-:W-:Y:S01]  /*02e0*/  CS2R R18, SRZ ;  /* 0x0000000000127805 */ /* 0x002fe2000001ff00 */
[----:B-----5:R-:W-:Y:S01]  /*02f0*/  IMAD.WIDE R28, R24, 0x4, R28 ;  /* 0x00000004181c7825 */ /* 0x020fe200078e021c */
[----:B------:R1:W5:Y:S01]  /*0300*/  @P3 LDG.E.EL.128 R12, desc[UR6][R26.64] ;  /* 0x000000061a0c3981 */ /* 0x000362000c2e1d00 */
[----:B---3--:R-:W-:-:S03]  /*0310*/  CS2R R22, SRZ ;  /* 0x0000000000167805 */ /* 0x008fc6000001ff00 */
[----:B------:R-:W3:Y:S04]  /*0320*/  @P4 LDG.E.EL.128 R16, desc[UR6][R30.64] ;  /* 0x000000061e104981 */ /* 0x000ee8000c2e1d00 */
[----:B------:R-:W2:Y:S01]  /*0330*/  @!P0 LDG.E.EL.128 R20, desc[UR6][R28.64] ;  /* 0x000000061c148981 */ /* 0x000ea2000c2e1d00 */
[----:B-1----:R-:W1:Y:S02]  /*0340*/  LDC.64 R26, c[0x0][0x220] ;  /* 0x00008800ff1a7b82 */ /* 0x002e640000000a00 */
[----:B-1----:R-:W-:-:S04]  /*0350*/  IMAD.WIDE R26, R24, 0x4, R26 ;  /* 0x00000004181a7825 */ /* 0x002fc800078e021a */
[C---:B--2---:R-:W-:Y:S01]  /*0360*/  FADD R4, -R20.reuse, R4 ;  /* 0x0000000414047221 */ /* 0x044fe20000000100 */
[C---:B----4-:R-:W-:Y:S01]  /*0370*/  FADD R25, -R20.reuse, R8 ;  /* 0x0000000814197221 */ /* 0x050fe20000000100 */
[C---:B-----5:R-:W-:Y:S01]  /*0380*/  FADD R12, -R20.reuse, R12 ;  /* 0x0000000c140c7221 */ /* 0x060fe20000000100 */
[----:B---3--:R-:W-:Y:S01]  /*0390*/  FADD R16, -R20, R16 ;  /* 0x0000001014107221 */ /* 0x008fe20000000100 */
[C---:B------:R-:W-:Y:S01]  /*03a0*/  FADD R5, -R21.reuse, R5 ;  /* 0x0000000515057221 */ /* 0x040fe20000000100 */
[C---:B------:R-:W-:Y:S01]  /*03b0*/  FADD R20, -R21.reuse, R9 ;  /* 0x0000000915147221 */ /* 0x040fe20000000100 */
[C---:B------:R-:W-:Y:S01]  /*03c0*/  FADD R13, -R21.reuse, R13 ;  /* 0x0000000d150d7221 */ /* 0x040fe20000000100 */
[----:B------:R-:W-:Y:S01]  /*03d0*/  FADD R17, -R21, R17 ;  /* 0x0000001115117221 */ /* 0x000fe20000000100 */
[C---:B------:R-:W-:Y:S01]  /*03e0*/  FADD R6, -R22.reuse, R6 ;  /* 0x0000000616067221 */ /* 0x040fe20000000100 */
[C---:B------:R-:W-:Y:S01]  /*03f0*/  FADD R21, -R22.reuse, R10 ;  /* 0x0000000a16157221 */ /* 0x040fe20000000100 */
[C---:B------:R-:W-:Y:S01]  /*0400*/  FADD R14, -R22.reuse, R14 ;  /* 0x0000000e160e7221 */ /* 0x040fe20000000100 */
[----:B------:R-:W-:Y:S01]  /*0410*/  FADD R18, -R22, R18 ;  /* 0x0000001216127221 */ /* 0x000fe20000000100 */
[----:B------:R-:W-:Y:S01]  /*0420*/  FADD R22, -R23, R11 ;  /* 0x0000000b17167221 */ /* 0x000fe20000000100 */
[----:B------:R-:W-:-:S02]  /*0430*/  CS2R R8, SRZ ;  /* 0x0000000000087805 */ /* 0x000fc4000001ff00 */
[----:B------:R-:W-:-:S06]  /*0440*/  CS2R R10, SRZ ;  /* 0x00000000000a7805 */ /* 0x000fcc000001ff00 */
[----:B------:R-:W2:Y:S01]  /*0450*/  @!P0 LDG.E.EL.128 R8, desc[UR6][R26.64] ;  /* 0x000000061a088981 */ /* 0x000ea2000c2e1d00 */
[C---:B------:R-:W-:Y:S01]  /*0460*/  FADD R7, -R23.reuse, R7 ;  /* 0x0000000717077221 */ /* 0x040fe20000000100 */
[C---:B------:R-:W-:Y:S01]  /*0470*/  FADD R15, -R23.reuse, R15 ;  /* 0x0000000f170f7221 */ /* 0x040fe20000000100 */
[----:B------:R-:W-:Y:S01]  /*0480*/  FADD R19, -R23, R19 ;  /* 0x0000001317137221 */ /* 0x000fe20000000100 */
[----:B--2---:R-:W-:-:S04]  /*0490*/  FADD R30, R8, 0.0010000000474974513054 ;  /* 0x3a83126f081e7421 */ /* 0x004fc80000000000 */
[----:B------:R1:W2:Y:S01]  /*04a0*/  MUFU.SQRT R8, R30 ;  /* 0x0000001e00087308 */ /* 0x0002a20000002000 */
[----:B------:R-:W-:Y:S01]  /*04b0*/  FADD R23, R10, 0.0010000000474974513054 ;  /* 0x3a83126f0a177421 */ /* 0x000fe20000000000 */
[----:B------:R-:W-:Y:S01]  /*04c0*/  FADD R9, R9, 0.0010000000474974513054 ;  /* 0x3a83126f09097421 */ /* 0x000fe20000000000 */
[----:B------:R-:W-:-:S05]  /*04d0*/  FADD R11, R11, 0.0010000000474974513054 ;  /* 0x3a83126f0b0b7421 */ /* 0x000fca0000000000 */
[----:B------:R-:W3:Y:S01]  /*04e0*/  MUFU.SQRT R28, R9 ;  /* 0x00000009001c7308 */ /* 0x000ee20000002000 */
[----:B-1----:R-:W1:Y:S01]  /*04f0*/  LDC.64 R30, c[0x0][0x230] ;  /* 0x00008c00ff1e7b82 */ /* 0x002e620000000a00 */
[----:B--2---:R-:W-:-:S06]  /*0500*/  FSETP.GT.AND P6, PT, R8, 8.50705917302346158658e+37, PT ;  /* 0x7e8000000800780b */ /* 0x004fcc0003fc4000 */
[----:B------:R-:W2:Y:S01]  /*0510*/  MUFU.SQRT R29, R11 ;  /* 0x0000000b001d7308 */ /* 0x000ea20000002000 */
[----:B------:R-:W-:-:S07]  /*0520*/  FSETP.GEU.AND P1, PT, R8, 1.175494350822287508e-38, PT ;  /* 0x008000000800780b */ /* 0x000fce0003f2e000 */
[----:B------:R-:W4:Y:S01]  /*0530*/  MUFU.SQRT R23, R23 ;  /* 0x0000001700177308 */ /* 0x000f220000002000 */
[----:B------:R-:W-:Y:S01]  /*0540*/  IMAD.MOV.U32 R10, RZ, RZ, 0x3e800000 ;  /* 0x3e800000ff0a7424 */ /* 0x000fe200078e00ff */
[----:B---3--:R-:W-:Y:S01]  /*0550*/  FSETP.GT.AND P2, PT, R28, 8.50705917302346158658e+37, PT ;  /* 0x7e8000001c00780b */ /* 0x008fe20003f44000 */
[----:B------:R-:W-:-:S03]  /*0560*/  @P6 FMUL R8, R8, 0.25 ;  /* 0x3e80000008086820 */ /* 0x000fc60000400000 */
[----:B------:R-:W-:Y:S02]  /*0570*/  FSEL R26, R10, 1, P6 ;  /* 0x3f8000000a1a7808 */ /* 0x000fe40003000000 */
[C---:B--2---:R-:W-:Y:S01]  /*0580*/  FSETP.GT.AND P6, PT, R29.reuse, 8.50705917302346158658e+37, PT ;  /* 0x7e8000001d00780b */ /* 0x044fe20003fc4000 */
[----:B------:R-:W-:Y:S01]  /*0590*/  @!P1 FMUL R8, R8, 16777216 ;  /* 0x4b80000008089820 */ /* 0x000fe20000400000 */
[----:B------:R-:W-:Y:S01]  /*05a0*/  FSETP.GEU.AND P3, PT, R28, 1.175494350822287508e-38, PT ;  /* 0x008000001c00780b */ /* 0x000fe20003f6e000 */
[----:B------:R-:W-:Y:S01]  /*05b0*/  @!P1 FMUL R26, R26, 16777216 ;  /* 0x4b8000001a1a9820 */ /* 0x000fe20000400000 */
[----:B------:R-:W-:Y:S02]  /*05c0*/  FSETP.GEU.AND P1, PT, R29, 1.175494350822287508e-38, PT ;  /* 0x008000001d00780b */ /* 0x000fe40003f2e000 */
[C---:B----4-:R-:W-:Y:S02]  /*05d0*/  FSETP.GT.AND P4, PT, R23.reuse, 8.50705917302346158658e+37, PT ;  /* 0x7e8000001700780b */ /* 0x050fe40003f84000 */
[----:B------:R-:W-:Y:S01]  /*05e0*/  FSETP.GEU.AND P5, PT, R23, 1.175494350822287508e-38, PT ;  /* 0x008000001700780b */ /* 0x000fe20003fae000 */
[----:B------:R-:W2:Y:S01]  /*05f0*/  MUFU.RCP R9, R8 ;  /* 0x0000000800097308 */ /* 0x000ea20000001000 */
[----:B------:R-:W-:-:S03]  /*0600*/  @P2 FMUL R28, R28, 0.25 ;  /* 0x3e8000001c1c2820 */ /* 0x000fc60000400000 */
[----:B------:R-:W-:Y:S02]  /*0610*/  @P6 FMUL R29, R29, 0.25 ;  /* 0x3e8000001d1d6820 */ /* 0x000fe40000400000 */
[----:B------:R-:W-:Y:S02]  /*0620*/  @!P3 FMUL R28, R28, 16777216 ;  /* 0x4b8000001c1cb820 */ /* 0x000fe40000400000 */
[----:B------:R-:W-:Y:S02]  /*0630*/  @!P1 FMUL R29, R29, 16777216 ;  /* 0x4b8000001d1d9820 */ /* 0x000fe40000400000 */
[----:B------:R-:W-:-:S04]  /*0640*/  @P4 FMUL R23, R23, 0.25 ;  /* 0x3e80000017174820 */ /* 0x000fc80000400000 */
[----:B------:R-:W-:Y:S01]  /*0650*/  @!P5 FMUL R23, R23, 16777216 ;  /* 0x4b8000001717d820 */ /* 0x000fe20000400000 */
[----:B------:R-:W3:Y:S01]  /*0660*/  MUFU.RCP R28, R28 ;  /* 0x0000001c001c7308 */ /* 0x000ee20000001000 */
[----:B--2---:R-:W-:Y:S01]  /*0670*/  FMUL R9, R9, R26 ;  /* 0x0000001a09097220 */ /* 0x004fe20000400000 */
[----:B------:R-:W-:-:S06]  /*0680*/  FSEL R11, R10, 1, P2 ;  /* 0x3f8000000a0b7808 */ /* 0x000fcc0001000000 */
[----:B------:R-:W2:Y:S01]  /*0690*/  MUFU.RCP R27, R23 ;  /* 0x00000017001b7308 */ /* 0x000ea20000001000 */
[C---:B------:R-:W-:Y:S02]  /*06a0*/  FSEL R26, R10.reuse, 1, P4 ;  /* 0x3f8000000a1a7808 */ /* 0x040fe40002000000 */
[----:B------:R-:W-:-:S05]  /*06b0*/  FSEL R10, R10, 1, P6 ;  /* 0x3f8000000a0a7808 */ /* 0x000fca0003000000 */
[----:B------:R-:W4:Y:S01]  /*06c0*/  MUFU.RCP R29, R29 ;  /* 0x0000001d001d7308 */ /* 0x000f220000001000 */
[----:B------:R-:W-:Y:S01]  /*06d0*/  @!P3 FMUL R11, R11, 16777216 ;  /* 0x4b8000000b0bb820 */ /* 0x000fe20000400000 */
[----:B------:R-:W-:Y:S01]  /*06e0*/  @!P5 FMUL R26, R26, 16777216 ;  /* 0x4b8000001a1ad820 */ /* 0x000fe20000400000 */
[----:B------:R-:W-:Y:S02]  /*06f0*/  @!P1 FMUL R10, R10, 16777216 ;  /* 0x4b8000000a0a9820 */ /* 0x000fe40000400000 */
[----:B---3--:R-:W-:Y:S01]  /*0700*/  FMUL R8, R28, R11 ;  /* 0x0000000b1c087220 */ /* 0x008fe20000400000 */
[----:B--2---:R-:W-:Y:S01]  /*0710*/  FMUL R27, R27, R26 ;  /* 0x0000001a1b1b7220 */ /* 0x004fe20000400000 */
[----:B----4-:R-:W-:Y:S02]  /*0720*/  FMUL R26, R29, R10 ;  /* 0x0000000a1d1a7220 */ /* 0x010fe40000400000 */
[----:B------:R-:W2:Y:S01]  /*0730*/  LDC.64 R10, c[0x0][0x228] ;  /* 0x00008a00ff0a7b82 */ /* 0x000ea20000000a00 */
[C---:B------:R-:W-:Y:S01]  /*0740*/  FMUL R18, R27.reuse, R18 ;  /* 0x000000121b127220 */ /* 0x040fe20000400000 */
[C---:B------:R-:W-:Y:S01]  /*0750*/  FMUL R19, R26.reuse, R19 ;  /* 0x000000131a137220 */ /* 0x040fe20000400000 */
[C---:B------:R-:W-:Y:S01]  /*0760*/  FMUL R23, R26.reuse, R15 ;  /* 0x0000000f1a177220 */ /* 0x040fe20000400000 */
[C---:B------:R-:W-:Y:S01]  /*0770*/  FMUL R22, R26.reuse, R22 ;  /* 0x000000161a167220 */ /* 0x040fe20000400000 */
[----:B------:R-:W-:Y:S01]  /*0780*/  FMUL R7, R26, R7 ;  /* 0x000000071a077220 */ /* 0x000fe20000400000 */
[C---:B------:R-:W-:Y:S01]  /*0790*/  FMUL R26, R27.reuse, R14 ;  /* 0x0000000e1b1a7220 */ /* 0x040fe20000400000 */
[C---:B------:R-:W-:Y:S01]  /*07a0*/  FMUL R21, R27.reuse, R21 ;  /* 0x000000151b157220 */ /* 0x040fe20000400000 */
[----:B------:R-:W-:Y:S01]  /*07b0*/  FMUL R6, R27, R6 ;  /* 0x000000061b067220 */ /* 0x000fe20000400000 */
        /* <DEDUP_REMOVED lines=8> */
[----:B------:R-:W-:Y:S01]  /*0840*/  CS2R R8, SRZ ;  /* 0x0000000000087805 */ /* 0x000fe2000001ff00 */
[----:B--2---:R-:W-:Y:S01]  /*0850*/  IMAD.WIDE R12, R24, 0x4, R10 ;  /* 0x00000004180c7825 */ /* 0x004fe200078e020a */
[----:B------:R-:W-:-:S02]  /*0860*/  CS2R R10, SRZ ;  /* 0x00000000000a7805 */ /* 0x000fc4000001ff00 */
[----:B------:R-:W-:Y:S01]  /*0870*/  CS2R R14, SRZ ;  /* 0x00000000000e7805 */ /* 0x000fe2000001ff00 */
[----:B-1----:R-:W-:-:S03]  /*0880*/  IMAD.WIDE R30, R24, 0x4, R30 ;  /* 0x00000004181e7825 */ /* 0x002fc600078e021e */
[----:B------:R1:W2:Y:S02]  /*0890*/  @!P0 LDG.E.EL.128 R8, desc[UR6][R12.64] ;  /* 0x000000060c088981 */ /* 0x0002a4000c2e1d00 */
[----:B-1----:R-:W-:-:S06]  /*08a0*/  CS2R R12, SRZ ;  /* 0x00000000000c7805 */ /* 0x002fcc000001ff00 */
[----:B------:R-:W2:Y:S01]  /*08b0*/  @!P0 LDG.E.EL.128 R12, desc[UR6][R30.64] ;  /* 0x000000061e0c8981 */ /* 0x000ea2000c2e1d00 */
[----:B------:R-:W1:Y:S01]  /*08c0*/  S2UR UR5, SR_CgaCtaId ;  /* 0x00000000000579c3 */ /* 0x000e620000008800 */
[----:B------:R-:W-:Y:S02]  /*08d0*/  UMOV UR4, 0x400 ;  /* 0x0000040000047882 */ /* 0x000fe40000000000 */
[----:B-1----:R-:W-:Y:S01]  /*08e0*/  UPRMT UR4, UR5, 0x654, UR4 ;  /* 0x0000065405047896 */ /* 0x002fe20008000004 */
[-CC-:B--2---:R-:W-:Y:S01]  /*08f0*/  FFMA R4, R4, R8.reuse, R12.reuse ;  /* 0x0000000804047223 */ /* 0x184fe2000000000c */
[-CC-:B------:R-:W-:Y:S01]  /*0900*/  FFMA R25, R25, R8.reuse, R12.reuse ;  /* 0x0000000819197223 */ /* 0x180fe2000000000c */
[-CC-:B------:R-:W-:Y:S01]  /*0910*/  FFMA R28, R28, R8.reuse, R12.reuse ;  /* 0x000000081c1c7223 */ /* 0x180fe2000000000c */
[----:B------:R-:W-:Y:S02]  /*0920*/  FFMA R16, R16, R8, R12 ;  /* 0x0000000810107223 */ /* 0x000fe4000000000c */
[----:B------:R-:W1:Y:S01]  /*0930*/  S2R R8, SR_TID.X ;  /* 0x0000000000087919 */ /* 0x000e620000002100 */
[-CC-:B------:R-:W-:Y:S01]  /*0940*/  FFMA R5, R5, R9.reuse, R13.reuse ;  /* 0x0000000905057223 */ /* 0x180fe2000000000d */
[-CC-:B------:R-:W-:Y:S01]  /*0950*/  FFMA R20, R20, R9.reuse, R13.reuse ;  /* 0x0000000914147223 */ /* 0x180fe2000000000d */
[-CC-:B------:R-:W-:Y:S01]  /*0960*/  FFMA R27, R27, R9.reuse, R13.reuse ;  /* 0x000000091b1b7223 */ /* 0x180fe2000000000d */
[----:B------:R-:W-:Y:S01]  /*0970*/  FFMA R17, R17, R9, R13 ;  /* 0x0000000911117223 */ /* 0x000fe2000000000d */
        /* <DEDUP_REMOVED lines=8> */
[----:B------:R-:W-:-:S02]  /*0a00*/  FSETP.GEU.AND P2, PT, R4, RZ, PT ;  /* 0x000000ff0400720b */ /* 0x000fc40003f4e000 */
[----:B------:R-:W-:Y:S01]  /*0a10*/  FSETP.GEU.AND P0, PT, R5, RZ, PT ;  /* 0x000000ff0500720b */ /* 0x000fe20003f0e000 */
[----:B-1----:R-:W-:Y:S01]  /*0a20*/  IMAD.SHL.U32 R9, R8, 0x100, RZ ;  /* 0x0000010008097824 */ /* 0x002fe200078e00ff */
[----:B------:R-:W-:-:S04]  /*0a30*/  SHF.R.U32.HI R10, RZ, 0x4, R8 ;  /* 0x00000004ff0a7819 */ /* 0x000fc80000011608 */
[----:B------:R-:W-:Y:S02]  /*0a40*/  LOP3.LUT R9, R9, 0xf00, RZ, 0xc0, !PT ;  /* 0x00000f0009097812 */ /* 0x000fe400078ec0ff */
[----:B------:R-:W-:Y:S02]  /*0a50*/  SGXT.U32 R10, R10, 0x4 ;  /* 0x000000040a0a781a */ /* 0x000fe40000000000 */
[C---:B------:R-:W-:Y:S02]  /*0a60*/  LOP3.LUT R12, R9.reuse, 0x80, RZ, 0xfc, !PT ;  /* 0x00000080090c7812 */ /* 0x040fe400078efcff */
[C---:B------:R-:W-:Y:S02]  /*0a70*/  LOP3.LUT R10, R9.reuse, R10, RZ, 0xfc, !PT ;  /* 0x0000000a090a7212 */ /* 0x040fe400078efcff */
[C---:B------:R-:W-:Y:S02]  /*0a80*/  LOP3.LUT R11, R9.reuse, 0x40, RZ, 0xfc, !PT ;  /* 0x00000040090b7812 */ /* 0x040fe400078efcff */
[----:B------:R-:W-:-:S02]  /*0a90*/  LOP3.LUT R14, R9, 0xc0, RZ, 0xfc, !PT ;  /* 0x000000c0090e7812 */ /* 0x000fc400078efcff */
[----:B------:R-:W-:Y:S02]  /*0aa0*/  LEA.HI R9, R9, UR4, RZ, 0x1c ;  /* 0x0000000409097c11 */ /* 0x000fe4000f8fe0ff */
[----:B------:R-:W-:-:S03]  /*0ab0*/  LEA.HI R13, R12, UR4, RZ, 0x1c ;  /* 0x000000040c0d7c11 */ /* 0x000fc6000f8fe0ff */
[C---:B------:R-:W-:Y:S02]  /*0ac0*/  IMAD R12, R10.reuse, 0x4, R9 ;  /* 0x000000040a0c7824 */ /* 0x040fe400078e0209 */
[----:B------:R-:W-:Y:S01]  /*0ad0*/  IMAD R9, R10, 0x4, R13 ;  /* 0x000000040a097824 */ /* 0x000fe200078e020d */
[----:B------:R-:W-:Y:S02]  /*0ae0*/  FSEL R13, R4, RZ, P2 ;  /* 0x000000ff040d7208 */ /* 0x000fe40001000000 */
[C---:B------:R-:W-:Y:S02]  /*0af0*/  FSETP.GEU.AND P1, PT, R6.reuse, RZ, PT ;  /* 0x000000ff0600720b */ /* 0x040fe40003f2e000 */
[----:B------:R-:W-:Y:S02]  /*0b00*/  FSEL R4, R5, RZ, P0 ;  /* 0x000000ff05047208 */ /* 0x000fe40000000000 */
[----:B------:R-:W-:Y:S02]  /*0b10*/  FSETP.GEU.AND P0, PT, R7, RZ, PT ;  /* 0x000000ff0700720b */ /* 0x000fe40003f0e000 */
[----:B------:R-:W-:-:S02]  /*0b20*/  FSEL R6, R6, RZ, P1 ;  /* 0x000000ff06067208 */ /* 0x000fc40000800000 */
[----:B------:R-:W-:Y:S02]  /*0b30*/  FSETP.GEU.AND P1, PT, R25, RZ, PT ;  /* 0x000000ff1900720b */ /* 0x000fe40003f2e000 */
[----:B------:R-:W-:Y:S02]  /*0b40*/  FSEL R7, R7, RZ, P0 ;  /* 0x000000ff07077208 */ /* 0x000fe40000000000 */
[----:B------:R-:W-:Y:S02]  /*0b50*/  FSETP.GEU.AND P0, PT, R21, RZ, PT ;  /* 0x000000ff1500720b */ /* 0x000fe40003f0e000 */
[----:B------:R-:W-:Y:S02]  /*0b60*/  LEA.HI R11, R11, UR4, RZ, 0x1c ;  /* 0x000000040b0b7c11 */ /* 0x000fe4000f8fe0ff */
[----:B------:R-:W-:Y:S02]  /*0b70*/  LEA.HI R15, R14, UR4, RZ, 0x1c ;  /* 0x000000040e0f7c11 */ /* 0x000fe4000f8fe0ff */
[----:B------:R-:W-:-:S02]  /*0b80*/  FSEL R25, R25, RZ, P1 ;  /* 0x000000ff19197208 */ /* 0x000fc40000800000 */
[----:B------:R-:W-:Y:S02]  /*0b90*/  FSETP.GEU.AND P1, PT, R22, RZ, PT ;  /* 0x000000ff1600720b */ /* 0x000fe40003f2e000 */
[----:B------:R-:W-:Y:S02]  /*0ba0*/  FSEL R14, R21, RZ, P0 ;  /* 0x000000ff150e7208 */ /* 0x000fe40000000000 */
[----:B------:R-:W-:Y:S01]  /*0bb0*/  FSETP.GEU.AND P0, PT, R28, RZ, PT ;  /* 0x000000ff1c00720b */ /* 0x000fe20003f0e000 */
[----:B------:R1:W-:Y:S01]  /*0bc0*/  STS [R12], R13 ;  /* 0x0000000d0c007388 */ /* 0x0003e20000000800 */
[----:B------:R-:W-:Y:S02]  /*0bd0*/  LEA R11, R10, R11, 0x2 ;  /* 0x0000000b0a0b7211 */ /* 0x000fe400078e10ff */
[----:B------:R-:W-:Y:S02]  /*0be0*/  FSEL R5, R22, RZ, P1 ;  /* 0x000000ff16057208 */ /* 0x000fe40000800000 */
[----:B------:R-:W-:-:S02]  /*0bf0*/  FSETP.GEU.AND P1, PT, R27, RZ, PT ;  /* 0x000000ff1b00720b */ /* 0x000fc40003f2e000 */
[----:B------:R-:W-:Y:S02]  /*0c00*/  FSETP.GEU.AND P2, PT, R20, RZ, PT ;  /* 0x000000ff1400720b */ /* 0x000fe40003f4e000 */
[----:B-1----:R-:W-:Y:S02]  /*0c10*/  FSEL R13, R28, RZ, P0 ;  /* 0x000000ff1c0d7208 */ /* 0x002fe40000000000 */
[C---:B------:R-:W-:Y:S01]  /*0c20*/  FSETP.GEU.AND P0, PT, R23.reuse, RZ, PT ;  /* 0x000000ff1700720b */ /* 0x040fe20003f0e000 */
[----:B------:R-:W-:Y:S01]  /*0c30*/  IMAD R10, R10, 0x4, R15 ;  /* 0x000000040a0a7824 */ /* 0x000fe200078e020f */
[----:B------:R1:W-:Y:S01]  /*0c40*/  STS [R11+0x100], R4 ;  /* 0x000100040b007388 */ /* 0x0003e20000000800 */
[----:B------:R-:W-:Y:S02]  /*0c50*/  FSEL R20, R20, RZ, P2 ;  /* 0x000000ff14147208 */ /* 0x000fe40001000000 */
[----:B------:R-:W-:Y:S01]  /*0c60*/  FSEL R23, R23, RZ, P0 ;  /* 0x000000ff17177208 */ /* 0x000fe20000000000 */
[----:B------:R2:W-:Y:S01]  /*0c70*/  STS [R9+0x200], R6 ;  /* 0x0002000609007388 */ /* 0x0005e20000000800 */
[----:B------:R-:W-:-:S02]  /*0c80*/  FSETP.GEU.AND P2, PT, R26, RZ, PT ;  /* 0x000000ff1a00720b */ /* 0x000fc40003f4e000 */
[----:B------:R-:W-:Y:S02]  /*0c90*/  FSETP.GEU.AND P0, PT, R17, RZ, PT ;  /* 0x000000ff1100720b */ /* 0x000fe40003f0e000 */
[----:B-1----:R-:W-:Y:S02]  /*0ca0*/  FSEL R4, R27, RZ, P1 ;  /* 0x000000ff1b047208 */ /* 0x002fe40000800000 */
[----:B------:R-:W-:Y:S01]  /*0cb0*/  FSETP.GEU.AND P1, PT, R16, RZ, PT ;  /* 0x000000ff1000720b */ /* 0x000fe20003f2e000 */
[----:B------:R1:W-:Y:S01]  /*0cc0*/  STS [R10+0x300], R7 ;  /* 0x000300070a007388 */ /* 0x0003e20000000800 */
[----:B------:R-:W-:Y:S02]  /*0cd0*/  FSEL R26, R26, RZ, P2 ;  /* 0x000000ff1a1a7208 */ /* 0x000fe40001000000 */
[----:B--2---:R-:W-:Y:S01]  /*0ce0*/  FSEL R6, R17, RZ, P0 ;  /* 0x000000ff11067208 */ /* 0x004fe20000000000 */
[----:B------:R-:W-:Y:S01]  /*0cf0*/  STS [R12+0x40], R25 ;  /* 0x000040190c007388 */ /* 0x000fe20000000800 */
[----:B------:R-:W-:-:S03]  /*0d00*/  FSETP.GEU.AND P0, PT, R19, RZ, PT ;  /* 0x000000ff1300720b */ /* 0x000fc60003f0e000 */
[----:B------:R-:W-:Y:S01]  /*0d10*/  STS [R11+0x140], R20 ;  /* 0x000140140b007388 */ /* 0x000fe20000000800 */
[----:B-1----:R-:W-:Y:S02]  /*0d20*/  FSEL R7, R16, RZ, P1 ;  /* 0x000000ff10077208 */ /* 0x002fe40000800000 */
[----:B------:R-:W-:Y:S01]  /*0d30*/  FSETP.GEU.AND P1, PT, R18, RZ, PT ;  /* 0x000000ff1200720b */ /* 0x000fe20003f2e000 */
[----:B------:R-:W-:Y:S01]  /*0d40*/  STS [R9+0x240], R14 ;  /* 0x0002400e09007388 */ /* 0x000fe20000000800 */
[----:B------:R-:W-:-:S03]  /*0d50*/  IMAD.SHL.U32 R16, R8, 0x4, RZ ;  /* 0x0000000408107824 */ /* 0x000fc600078e00ff */
[----:B------:R1:W-:Y:S01]  /*0d60*/  STS [R10+0x340], R5 ;  /* 0x000340050a007388 */ /* 0x0003e20000000800 */
[----:B------:R-:W-:-:S03]  /*0d70*/  FSEL R18, R18, RZ, P1 ;  /* 0x000000ff12127208 */ /* 0x000fc60000800000 */
[----:B------:R-:W-:Y:S04]  /*0d80*/  STS [R12+0x80], R13 ;  /* 0x0000800d0c007388 */ /* 0x000fe80000000800 */
[----:B------:R2:W-:Y:S01]  /*0d90*/  STS [R11+0x180], R4 ;  /* 0x000180040b007388 */ /* 0x0005e20000000800 */
[----:B-1----:R-:W-:-:S03]  /*0da0*/  FSEL R5, R19, RZ, P0 ;  /* 0x000000ff13057208 */ /* 0x002fc60000000000 */
[----:B------:R-:W-:Y:S04]  /*0db0*/  STS [R9+0x280], R26 ;  /* 0x0002801a09007388 */ /* 0x000fe80000000800 */
[----:B------:R-:W-:Y:S01]  /*0dc0*/  STS [R10+0x380], R23 ;  /* 0x000380170a007388 */ /* 0x000fe20000000800 */
[----:B------:R-:W-:-:S03]  /*0dd0*/  LOP3.LUT R16, R16, 0x3fc, RZ, 0xc0, !PT ;  /* 0x000003fc10107812 */ /* 0x000fc600078ec0ff */
[----:B------:R1:W-:Y:S04]  /*0de0*/  STS [R12+0xc0], R7 ;  /* 0x0000c0070c007388 */ /* 0x0003e80000000800 */
[----:B------:R-:W-:Y:S04]  /*0df0*/  STS [R11+0x1c0], R6 ;  /* 0x0001c0060b007388 */ /* 0x000fe80000000800 */
[----:B------:R3:W-:Y:S04]  /*0e00*/  STS [R9+0x2c0], R18 ;  /* 0x0002c01209007388 */ /* 0x0007e80000000800 */
[----:B------:R-:W-:Y:S01]  /*0e10*/  STS [R10+0x3c0], R5 ;  /* 0x0003c0050a007388 */ /* 0x000fe20000000800 */
[----:B--2---:R-:W-:-:S02]  /*0e20*/  LOP3.LUT R4, R16, 0x400, RZ, 0xfc, !PT ;  /* 0x0000040010047812 */ /* 0x004fc400078efcff */
[----:B------:R-:W-:Y:S02]  /*0e30*/  LOP3.LUT R13, R16, 0x800, RZ, 0xfc, !PT ;  /* 0x00000800100d7812 */ /* 0x000fe400078efcff */
[----:B------:R-:W-:Y:S02]  /*0e40*/  SHF.R.U32.HI R8, RZ, 0x2, R8 ;  /* 0x00000002ff087819 */ /* 0x000fe40000011608 */
[----:B------:R-:W-:Y:S02]  /*0e50*/  SHF.R.U32.HI R4, RZ, 0x4, R4 ;  /* 0x00000004ff047819 */ /* 0x000fe40000011604 */
[----:B------:R-:W-:Y:S02]  /*0e60*/  SHF.R.U32.HI R13, RZ, 0x4, R13 ;  /* 0x00000004ff0d7819 */ /* 0x000fe4000001160d */
[----:B------:R-:W-:Y:S02]  /*0e70*/  LOP3.LUT R8, R8, 0x3c, RZ, 0xc0, !PT ;  /* 0x0000003c08087812 */ /* 0x000fe400078ec0ff */
[----:B------:R-:W-:-:S02]  /*0e80*/  LOP3.LUT R4, R4, 0x7c, RZ, 0xc0, !PT ;  /* 0x0000007c04047812 */ /* 0x000fc400078ec0ff */
[----:B------:R-:W-:Y:S01]  /*0e90*/  LOP3.LUT R13, R13, 0xbc, RZ, 0xc0, !PT ;  /* 0x000000bc0d0d7812 */ /* 0x000fe200078ec0ff */
[----:B-1----:R-:W-:Y:S02]  /*0ea0*/  VIADD R7, R8, UR4 ;  /* 0x0000000408077c36 */ /* 0x002fe40008000000 */
[----:B---3--:R-:W-:Y:S01]  /*0eb0*/  VIADD R9, R4, UR4 ;  /* 0x0000000404097c36 */ /* 0x008fe20008000000 */
[----:B------:R-:W-:Y:S01]  /*0ec0*/  IADD3 R13, R13, UR4, RZ ;  /* 0x000000040d0d7c10 */ /* 0x000fe2000fffe0ff */
[C---:B------:R-:W-:Y:S01]  /*0ed0*/  IMAD R17, R16.reuse, 0x4, R7 ;  /* 0x0000000410117824 */ /* 0x040fe200078e0207 */
[----:B------:R-:W-:Y:S01]  /*0ee0*/  BAR.SYNC.DEFER_BLOCKING 0x0 ;  /* 0x0000000000007b1d */ /* 0x000fe20000010000 */
[C---:B------:R-:W-:Y:S02]  /*0ef0*/  IMAD R24, R16.reuse, 0x4, R9 ;  /* 0x0000000410187824 */ /* 0x040fe400078e0209 */
[----:B------:R-:W-:Y:S01]  /*0f00*/  IMAD R27, R16, 0x4, R13 ;  /* 0x00000004101b7824 */ /* 0x000fe200078e020d */
[----:B------:R-:W-:-:S02]  /*0f10*/  LOP3.LUT R19, R2, 0x20, R3, 0xfe, !PT ;  /* 0x0000002002137812 */ /* 0x000fc400078efe03 */
[----:B------:R-:W-:Y:S02]  /*0f20*/  LOP3.LUT R20, R2, 0x10, R3, 0xfe, !PT ;  /* 0x0000001002147812 */ /* 0x000fe400078efe03 */
[----:B------:R-:W-:Y:S01]  /*0f30*/  LOP3.LUT R18, R2, R3, RZ, 0xfc, !PT ;  /* 0x0000000302127212 */ /* 0x000fe200078efcff */
[----:B------:R-:W-:-:S04]  /*0f40*/  IMAD.HI R22, R19, 0x66666667, RZ ;  /* 0x6666666713167827 */ /* 0x000fc800078e02ff */
[----:B------:R-:W-:Y:S01]  /*0f50*/  IMAD.HI R21, R20, 0x66666667, RZ ;  /* 0x6666666714157827 */ /* 0x000fe200078e02ff */
[----:B------:R-:W-:Y:S04]  /*0f60*/  LDS R4, [R17] ;  /* 0x0000000011047984 */ /* 0x000fe80000000800 */
[----:B------:R-:W-:Y:S04]  /*0f70*/  LDS R5, [R17+0x4] ;  /* 0x0000040011057984 */ /* 0x000fe80000000800 */
[----:B------:R-:W-:Y:S04]  /*0f80*/  LDS R6, [R17+0x8] ;  /* 0x0000080011067984 */ /* 0x000fe80000000800 */
[----:B------:R1:W2:Y:S04]  /*0f90*/  LDS R7, [R17+0xc] ;  /* 0x00000c0011077984 */ /* 0x0002a80000000800 */
[----:B------:R-:W-:Y:S04]  /*0fa0*/  LDS R8, [R24+0x1000] ;  /* 0x0010000018087984 */ /* 0x000fe80000000800 */
[----:B------:R-:W-:Y:S04]  /*0fb0*/  LDS R9, [R24+0x1004] ;  /* 0x0010040018097984 */ /* 0x000fe80000000800 */
[----:B------:R-:W-:Y:S04]  /*0fc0*/  LDS R10, [R24+0x1008] ;  /* 0x00100800180a7984 */ /* 0x000fe80000000800 */
[----:B------:R3:W4:Y:S04]  /*0fd0*/  LDS R11, [R24+0x100c] ;  /* 0x00100c00180b7984 */ /* 0x0007280000000800 */
[----:B------:R-:W-:Y:S04]  /*0fe0*/  LDS R12, [R27+0x2000] ;  /* 0x002000001b0c7984 */ /* 0x000fe80000000800 */
[----:B------:R-:W-:Y:S04]  /*0ff0*/  LDS R13, [R27+0x2004] ;  /* 0x002004001b0d7984 */ /* 0x000fe80000000800 */
[----:B------:R-:W-:Y:S04]  /*1000*/  LDS R14, [R27+0x2008] ;  /* 0x002008001b0e7984 */ /* 0x000fe80000000800 */
[----:B------:R5:W2:Y:S01]  /*1010*/  LDS R15, [R27+0x200c] ;  /* 0x00200c001b0f7984 */ /* 0x000aa20000000800 */
[----:B------:R-:W-:Y:S01]  /*1020*/  IMAD.HI R25, R18, 0x66666667, RZ ;  /* 0x6666666712197827 */ /* 0x000fe200078e02ff */
[----:B-1----:R-:W-:-:S02]  /*1030*/  LOP3.LUT R17, R2, 0x30, R3, 0xfe, !PT ;  /* 0x0000003002117812 */ /* 0x002fc400078efe03 */
[----:B------:R-:W1:Y:S01]  /*1040*/  LDC.64 R2, c[0x0][0x238] ;  /* 0x00008e00ff027b82 */ /* 0x000e620000000a00 */
[----:B------:R-:W-:Y:S02]  /*1050*/  SHF.R.U32.HI R23, RZ, 0x1f, R22 ;  /* 0x0000001fff177819 */ /* 0x000fe40000011616 */
[----:B---3--:R-:W-:Y:S02]  /*1060*/  SHF.R.U32.HI R24, RZ, 0x1f, R21 ;  /* 0x0000001fff187819 */ /* 0x008fe40000011615 */
[----:B------:R-:W-:Y:S02]  /*1070*/  SHF.R.U32.HI R26, RZ, 0x1f, R25 ;  /* 0x0000001fff1a7819 */ /* 0x000fe40000011619 */
[----:B------:R-:W-:Y:S02]  /*1080*/  LEA.HI.SX32 R22, R22, R23, 0x19 ;  /* 0x0000001716167211 */ /* 0x000fe400078fcaff */
[----:B------:R-:W-:Y:S02]  /*1090*/  LEA.HI.SX32 R21, R21, R24, 0x19 ;  /* 0x0000001815157211 */ /* 0x000fe400078fcaff */
[----:B------:R-:W-:-:S02]  /*10a0*/  LEA.HI.SX32 R23, R25, R26, 0x19 ;  /* 0x0000001a19177211 */ /* 0x000fc400078fcaff */
[----:B------:R-:W-:Y:S01]  /*10b0*/  ISETP.GE.AND P0, PT, R0, 0x40, PT ;  /* 0x000000400000780c */ /* 0x000fe20003f06270 */
[----:B------:R-:W-:Y:S02]  /*10c0*/  IMAD R25, R21, -0x140, R20 ;  /* 0xfffffec015197824 */ /* 0x000fe400078e0214 */
[----:B-----5:R-:W-:Y:S01]  /*10d0*/  IMAD R27, R23, -0x140, R18 ;  /* 0xfffffec0171b7824 */ /* 0x020fe200078e0212 */
[----:B------:R-:W-:Y:S01]  /*10e0*/  ISETP.LT.AND P1, PT, R19, 0x500, !P0 ;  /* 0x000005001300780c */ /* 0x000fe20004721270 */
[----:B------:R-:W-:Y:S01]  /*10f0*/  IMAD R19, R22, -0x140, R19 ;  /* 0xfffffec016137824 */ /* 0x000fe200078e0213 */
[----:B------:R-:W-:Y:S01]  /*1100*/  ISETP.LT.AND P3, PT, R18, 0x500, !P0 ;  /* 0x000005001200780c */ /* 0x000fe20004761270 */
[--C-:B------:R-:W-:Y:S01]  /*1110*/  IMAD R18, R27, 0x40, R0.reuse ;  /* 0x000000401b127824 */ /* 0x100fe200078e0200 */
[----:B------:R-:W-:Y:S02]  /*1120*/  ISETP.LT.AND P2, PT, R20, 0x500, !P0 ;  /* 0x000005001400780c */ /* 0x000fe40004741270 */
[----:B------:R-:W-:Y:S01]  /*1130*/  LEA R20, R25, R0, 0x6 ;  /* 0x0000000019147211 */ /* 0x000fe200078e30ff */
[----:B------:R-:W-:Y:S01]  /*1140*/  IMAD R19, R19, 0x40, R0 ;  /* 0x0000004013137824 */ /* 0x000fe200078e0200 */
[----:B------:R-:W-:Y:S01]  /*1150*/  LOP3.LUT R24, R16, 0xc00, RZ, 0xfc, !PT ;  /* 0x00000c0010187812 */ /* 0x000fe200078efcff */
[----:B------:R-:W-:Y:S01]  /*1160*/  IMAD R23, R23, 0x20000, R18 ;  /* 0x0002000017177824 */ /* 0x000fe200078e0212 */
[----:B------:R-:W-:Y:S01]  /*1170*/  ISETP.LT.AND P0, PT, R17, 0x500, !P0 ;  /* 0x000005001100780c */ /* 0x000fe20004701270 */
[----:B------:R-:W-:Y:S01]  /*1180*/  IMAD R21, R21, 0x20000, R20 ;  /* 0x0002000015157824 */ /* 0x000fe200078e0214 */
[----:B------:R-:W-:Y:S01]  /*1190*/  SHF.R.U32.HI R24, RZ, 0x4, R24 ;  /* 0x00000004ff187819 */ /* 0x000fe20000011618 */
[----:B------:R-:W-:-:S02]  /*11a0*/  IMAD R25, R22, 0x20000, R19 ;  /* 0x0002000016197824 */ /* 0x000fc400078e0213 */
[----:B-1----:R-:W-:Y:S01]  /*11b0*/  IMAD.WIDE R18, R23, 0x4, R2 ;  /* 0x0000000417127825 */ /* 0x002fe200078e0202 */
[----:B------:R-:W-:-:S03]  /*11c0*/  LOP3.LUT R24, R24, 0xfc, RZ, 0xc0, !PT ;  /* 0x000000fc18187812 */ /* 0x000fc600078ec0ff */
[----:B------:R-:W-:Y:S01]  /*11d0*/  IMAD.WIDE R20, R21, 0x4, R2 ;  /* 0x0000000415147825 */ /* 0x000fe200078e0202 */
[----:B------:R-:W-:-:S03]  /*11e0*/  IADD3 R27, R24, UR4, RZ ;  /* 0x00000004181b7c10 */ /* 0x000fc6000fffe0ff */
[----:B------:R-:W-:Y:S01]  /*11f0*/  IMAD.WIDE R22, R25, 0x4, R2 ;  /* 0x0000000419167825 */ /* 0x000fe200078e0202 */
[----:B--2---:R1:W-:Y:S04]  /*1200*/  @P3 STG.E.128 desc[UR6][R18.64], R4 ;  /* 0x0000000412003986 */ /* 0x0043e8000c101d06 */
[----:B----4-:R1:W-:Y:S01]  /*1210*/  @P2 STG.E.128 desc[UR6][R20.64], R8 ;  /* 0x0000000814002986 */ /* 0x0103e2000c101d06 */
[----:B------:R-:W-:-:S03]  /*1220*/  IMAD R27, R16, 0x4, R27 ;  /* 0x00000004101b7824 */ /* 0x000fc600078e021b */
[----:B0-----:R1:W-:Y:S01]  /*1230*/  @P1 STG.E.128 desc[UR6][R22.64], R12 ;  /* 0x0000000c16001986 */ /* 0x0013e2000c101d06 */
[----:B------:R-:W-:Y:S05]  /*1240*/  @!P0 EXIT ;  /* 0x000000000000894d */ /* 0x000fea0003800000 */
[----:B-1----:R-:W-:Y:S01]  /*1250*/  LDS R4, [R27+0x3000] ;  /* 0x003000001b047984 */ /* 0x002fe20000000800 */
[----:B------:R-:W-:-:S03]  /*1260*/  IMAD.HI R8, R17, 0x66666667, RZ ;  /* 0x6666666711087827 */ /* 0x000fc600078e02ff */
[----:B------:R-:W-:Y:S02]  /*1270*/  LDS R5, [R27+0x3004] ;  /* 0x003004001b057984 */ /* 0x000fe40000000800 */
[----:B------:R-:W-:Y:S02]  /*1280*/  SHF.R.U32.HI R9, RZ, 0x1f, R8 ;  /* 0x0000001fff097819 */ /* 0x000fe40000011608 */
[----:B------:R-:W-:Y:S02]  /*1290*/  LDS R6, [R27+0x3008] ;  /* 0x003008001b067984 */ /* 0x000fe40000000800 */
[----:B------:R-:W-:Y:S02]  /*12a0*/  LEA.HI.SX32 R8, R8, R9, 0x19 ;  /* 0x0000000908087211 */ /* 0x000fe400078fcaff */
[----:B------:R-:W0:Y:S03]  /*12b0*/  LDS R7, [R27+0x300c] ;  /* 0x00300c001b077984 */ /* 0x000e260000000800 */
[----:B------:R-:W-:-:S04]  /*12c0*/  IMAD R17, R8, -0x140, R17 ;  /* 0xfffffec008117824 */ /* 0x000fc800078e0211 */
[----:B------:R-:W-:-:S04]  /*12d0*/  IMAD R17, R17, 0x40, R0 ;  /* 0x0000004011117824 */ /* 0x000fc800078e0200 */
[----:B------:R-:W-:-:S04]  /*12e0*/  IMAD R17, R8, 0x20000, R17 ;  /* 0x0002000008117824 */ /* 0x000fc800078e0211 */
[----:B------:R-:W-:-:S05]  /*12f0*/  IMAD.WIDE R2, R17, 0x4, R2 ;  /* 0x0000000411027825 */ /* 0x000fca00078e0202 */
[----:B0-----:R-:W-:Y:S01]  /*1300*/  STG.E.128 desc[UR6][R2.64], R4 ;  /* 0x0000000402007986 */ /* 0x001fe2000c101d06 */
[----:B------:R-:W-:Y:S05]  /*1310*/  EXIT ;  /* 0x000000000000794d */ /* 0x000fea0003800000 */
.L_x_0:
[----:B------:R-:W-:-:S00]  /*1320*/  BRA `(.L_x_0) ;  /* 0xfffffffc00fc7947 */ /* 0x000fc0000383ffff */
[----:B------:R-:W-:-:S00]  /*1330*/  NOP ;  /* 0x0000000000007918 */ /* 0x000fc00000000000 */
        /* <DEDUP_REMOVED lines=12> */
.L_x_1:


//--------------------- .nv.global.init           --------------------------
	.section	.nv.global.init,"aw",@progbits
.nv.global.init:
	.type		_$_str,@object
	.size		_$_str,(_$_str_$_2 - _$_str)
_$_str:
        /*0000*/ 	.byte	0x5f, 0x5f, 0x43, 0x55, 0x44, 0x41, 0x5f, 0x46, 0x54, 0x5a, 0x00
	.type		_$_str_$_2,@object
	.size		_$_str_$_2,(.L_1 - _$_str_$_2)
_$_str_$_2:
        /*000b*/ 	.byte	0x5f, 0x5f, 0x43, 0x55, 0x44, 0x41, 0x5f, 0x50, 0x52, 0x45, 0x43, 0x5f, 0x53, 0x51, 0x52, 0x54
        /*001b*/ 	.byte	0x00
.L_1:


//--------------------- .nv.shared.triton_poi_fused__native_batch_norm_legit_no_training_relu_50 --------------------------
	.section	.nv.shared.triton_poi_fused__native_batch_norm_legit_no_training_relu_50,"aw",@nobits
	.sectionflags	@""
	.align	16
	.zero		1024


//--------------------- .nv.constant0.triton_poi_fused__native_batch_norm_legit_no_training_relu_50 --------------------------
	.section	.nv.constant0.triton_poi_fused__native_batch_norm_legit_no_training_relu_50,"a",@progbits
	.sectionflags	@""
	.align	4
.nv.constant0.triton_poi_fused__native_batch_norm_legit_no_training_relu_50:
	.zero		584
